//
// Generated by NVIDIA NVVM Compiler
//
// Compiler Build ID: CL-36424714
// Cuda compilation tools, release 13.0, V13.0.88
// Based on NVVM 20.0.0
//

.version 9.0
.target sm_100
.address_size 64

	// .globl	_Z8kernel3Dv
.extern .func  (.param .b32 func_retval0) vprintf
(
	.param .b64 vprintf_param_0,
	.param .b64 vprintf_param_1
)
;
.global .align 1 .b8 $str[32] = {72, 101, 108, 108, 111, 32, 102, 114, 111, 109, 32, 116, 104, 114, 101, 97, 100, 32, 40, 37, 100, 44, 32, 37, 100, 44, 32, 37, 100, 41, 10};

.visible .entry _Z8kernel3Dv()
{
	.local .align 8 .b8 	__local_depot0[16];
	.reg .b64 	%SP;
	.reg .b64 	%SPL;
	.reg .b32 	%r<6>;
	.reg .b64 	%rd<5>;

	mov.u64 	%SPL, __local_depot0;
	cvta.local.u64 	%SP, %SPL;
	add.u64 	%rd1, %SP, 0;
	add.u64 	%rd2, %SPL, 0;
	mov.u32 	%r1, %tid.x;
	mov.u32 	%r2, %tid.y;
	mov.u32 	%r3, %tid.z;
	st.local.v2.u32 	[%rd2], {%r1, %r2};
	st.local.u32 	[%rd2+8], %r3;
	mov.u64 	%rd3, $str;
	cvta.global.u64 	%rd4, %rd3;
	{ // callseq 0, 0
	.param .b64 param0;
	st.param.b64 	[param0], %rd4;
	.param .b64 param1;
	st.param.b64 	[param1], %rd1;
	.param .b32 retval0;
	call.uni (retval0), 
	vprintf, 
	(
	param0, 
	param1
	);
	ld.param.b32 	%r4, [retval0];
	} // callseq 0
	ret;

}


// ===== COMPILED SASS (sm_100) =====

	.target	sm_100

	.elftype	@"ET_EXEC"


//--------------------- .note.nv.tkinfo           --------------------------
	.section	.note.nv.tkinfo,"",@"SHT_NOTE"
	.sectionflags	@"SHF_NOTE_NV_TKINFO"
	.tkinfo
        /*0018*/ 	.word	0x00000002
        /*0030*/ 	.string	""
        /*0030*/ 	.string	"ptxas"
        /*0030*/ 	.string	"Cuda compilation tools, release 13.0, V13.0.88"
        /*0030*/ 	.string	"Build cuda_13.0.r13.0/compiler.36424714_0"
        /*0030*/ 	.string	"-arch sm_100 -m 64 "



//--------------------- .note.nv.cuinfo           --------------------------
	.section	.note.nv.cuinfo,"",@"SHT_NOTE"
	.sectionflags	@"SHF_NOTE_NV_CUINFO"
        /*0018*/ 	.short	0x0002
        /*001a*/ 	.short	0x0064
        /*001c*/ 	.short	0x0082
	.zero		2


//--------------------- .nv.info                  --------------------------
	.section	.nv.info,"",@"SHT_CUDA_INFO"
	.align	4


	//----- nvinfo : EIATTR_REGCOUNT
	.align		4
        /*0000*/ 	.byte	0x04, 0x2f
        /*0002*/ 	.short	(.L_2 - .L_1)
	.align		4
.L_1:
        /*0004*/ 	.word	index@(_Z8kernel3Dv)
        /*0008*/ 	.word	0x00000018


	//----- nvinfo : EIATTR_FRAME_SIZE
	.align		4
.L_2:
        /*000c*/ 	.byte	0x04, 0x11
        /*000e*/ 	.short	(.L_4 - .L_3)
	.align		4
.L_3:
        /*0010*/ 	.word	index@(_Z8kernel3Dv)
        /*0014*/ 	.word	0x00000010


	//----- nvinfo : EIATTR_MIN_STACK_SIZE
	.align		4
.L_4:
        /*0018*/ 	.byte	0x04, 0x12
        /*001a*/ 	.short	(.L_6 - .L_5)
	.align		4
.L_5:
        /*001c*/ 	.word	index@(_Z8kernel3Dv)
        /*0020*/ 	.word	0x00000010
.L_6:


//--------------------- .nv.compat                --------------------------
	.section	.nv.compat,"",@"SHT_CUDA_COMPAT_INFO"
	.align	4
        /*0000*/ 	.byte	0x02, 0x09, 0x00, 0x00, 0x02, 0x02, 0x01, 0x00, 0x02, 0x05, 0x05, 0x00, 0x03, 0x07, 0x01, 0x01
        /*0010*/ 	.byte	0x02, 0x03, 0x00, 0x00, 0x02, 0x06, 0x01, 0x00, 0x04, 0x0b, 0x08, 0x00, 0x09, 0x00, 0x00, 0x00
        /*0020*/ 	.byte	0x00, 0x00, 0x00, 0x00


//--------------------- .nv.info._Z8kernel3Dv     --------------------------
	.section	.nv.info._Z8kernel3Dv,"",@"SHT_CUDA_INFO"
	.sectionflags	@""
	.align	4


	//----- nvinfo : EIATTR_CUDA_API_VERSION
	.align		4
        /*0000*/ 	.byte	0x04, 0x37
        /*0002*/ 	.short	(.L_8 - .L_7)
.L_7:
        /*0004*/ 	.word	0x00000082


	//----- nvinfo : EIATTR_SPARSE_MMA_MASK
	.align		4
.L_8:
        /*0008*/ 	.byte	0x03, 0x50
        /*000a*/ 	.short	0x0000


	//----- nvinfo : EIATTR_MAXREG_COUNT
	.align		4
        /*000c*/ 	.byte	0x03, 0x1b
        /*000e*/ 	.short	0x00ff


	//----- nvinfo : EIATTR_EXTERNS
	.align		4
        /*0010*/ 	.byte	0x04, 0x0f
        /*0012*/ 	.short	(.L_10 - .L_9)


	//   ....[0]....
	.align		4
.L_9:
        /*0014*/ 	.word	index@(vprintf)


	//----- nvinfo : EIATTR_MERCURY_ISA_VERSION
	.align		4
.L_10:
        /*0018*/ 	.byte	0x03, 0x5f
        /*001a*/ 	.short	0x0101


	//----- nvinfo : EIATTR_VRC_CTA_INIT_COUNT
	.align		4
        /*001c*/ 	.byte	0x02, 0x4a
	.zero		1
	.zero		1


	//----- nvinfo : EIATTR_SYSCALL_OFFSETS
	.align		4
        /*0020*/ 	.byte	0x04, 0x46
        /*0022*/ 	.short	(.L_12 - .L_11)


	//   ....[0]....
.L_11:
        /*0024*/ 	.word	0x00000110


	//----- nvinfo : EIATTR_EXIT_INSTR_OFFSETS
	.align		4
.L_12:
        /*0028*/ 	.byte	0x04, 0x1c
        /*002a*/ 	.short	(.L_14 - .L_13)


	//   ....[0]....
.L_13:
        /*002c*/ 	.word	0x00000120


	//----- nvinfo : EIATTR_SW_WAR
	.align		4
.L_14:
        /*0030*/ 	.byte	0x04, 0x36
        /*0032*/ 	.short	(.L_16 - .L_15)
.L_15:
        /*0034*/ 	.word	0x00000008
.L_16:


//--------------------- .nv.callgraph             --------------------------
	.section	.nv.callgraph,"",@"SHT_CUDA_CALLGRAPH"
	.align	4
	.sectionentsize	8
	.align		4
        /*0000*/ 	.word	0x00000000
	.align		4
        /*0004*/ 	.word	0xffffffff
	.align		4
        /*0008*/ 	.word	index@(_Z8kernel3Dv)
	.align		4
        /*000c*/ 	.word	index@(vprintf)
	.align		4
        /*0010*/ 	.word	0x00000000
	.align		4
        /*0014*/ 	.word	0xfffffffe
	.align		4
        /*0018*/ 	.word	0x00000000
	.align		4
        /*001c*/ 	.word	0xfffffffd
	.align		4
        /*0020*/ 	.word	0x00000000
	.align		4
        /*0024*/ 	.word	0xfffffffc


//--------------------- .nv.constant4             --------------------------
	.section	.nv.constant4,"a",@progbits
	.align	8
	.align		8
.nv.constant4:
        /*0000*/ 	.dword	vprintf
	.align		8
        /*0008*/ 	.dword	$str


//--------------------- .text._Z8kernel3Dv        --------------------------
	.section	.text._Z8kernel3Dv,"ax",@progbits
	.align	128
        .global         _Z8kernel3Dv
        .type           _Z8kernel3Dv,@function
        .size           _Z8kernel3Dv,(.L_x_2 - _Z8kernel3Dv)
        .other          _Z8kernel3Dv,@"STO_CUDA_ENTRY STV_DEFAULT"
_Z8kernel3Dv:
.text._Z8kernel3Dv:
[----:B------:R-:W0:Y:S01]  /*0000*/  LDC R1, c[0x0][0x37c] ;  /* 0x0000df00ff017b82 */ /* 0x000e220000000800 */
[----:B------:R-:W1:Y:S01]  /*0010*/  S2R R8, SR_TID.X ;  /* 0x0000000000087919 */ /* 0x000e620000002100 */
[----:B0-----:R-:W-:Y:S01]  /*0020*/  VIADD R1, R1, 0xfffffff0 ;  /* 0xfffffff001017836 */ /* 0x001fe20000000000 */
[----:B------:R-:W-:Y:S01]  /*0030*/  MOV R0, 0x0 ;  /* 0x0000000000007802 */ /* 0x000fe20000000f00 */
[----:B------:R-:W0:Y:S01]  /*0040*/  LDCU UR4, c[0x0][0x2f8] ;  /* 0x00005f00ff0477ac */ /* 0x000e220008000800 */
[----:B------:R-:W1:Y:S03]  /*0050*/  S2R R9, SR_TID.Y ;  /* 0x0000000000097919 */ /* 0x000e660000002200 */
[----:B------:R2:W3:Y:S01]  /*0060*/  LDC.64 R2, c[0x4][R0] ;  /* 0x0100000000027b82 */ /* 0x0004e20000000a00 */
[----:B------:R-:W4:Y:S01]  /*0070*/  LDCU.64 UR6, c[0x4][0x8] ;  /* 0x01000100ff0677ac */ /* 0x000f220008000a00 */
[----:B------:R-:W5:Y:S01]  /*0080*/  S2R R10, SR_TID.Z ;  /* 0x00000000000a7919 */ /* 0x000f620000002300 */
[----:B------:R-:W2:Y:S01]  /*0090*/  LDCU UR5, c[0x0][0x2fc] ;  /* 0x00005f80ff0577ac */ /* 0x000ea20008000800 */
[----:B0-----:R-:W-:Y:S01]  /*00a0*/  IADD3 R6, P0, PT, R1, UR4, RZ ;  /* 0x0000000401067c10 */ /* 0x001fe2000ff1e0ff */
[----:B----4-:R-:W-:Y:S01]  /*00b0*/  IMAD.U32 R4, RZ, RZ, UR6 ;  /* 0x00000006ff047e24 */ /* 0x010fe2000f8e00ff */
[----:B------:R-:W-:-:S03]  /*00c0*/  MOV R5, UR7 ;  /* 0x0000000700057c02 */ /* 0x000fc60008000f00 */
[----:B--2---:R-:W-:Y:S01]  /*00d0*/  IMAD.X R7, RZ, RZ, UR5, P0 ;  /* 0x00000005ff077e24 */ /* 0x004fe200080e06ff */
[----:B-1----:R0:W-:Y:S04]  /*00e0*/  STL.64 [R1], R8 ;  /* 0x0000000801007387 */ /* 0x0021e80000100a00 */
[----:B-----5:R0:W-:Y:S03]  /*00f0*/  STL [R1+0x8], R10 ;  /* 0x0000080a01007387 */ /* 0x0201e60000100800 */
[----:B------:R-:W-:-:S07]  /*0100*/  LEPC R20, `(.L_x_0) ;  /* 0x000000001014794e */ /* 0x000fce0000000000 */
[----:B0--3--:R-:W-:Y:S05]  /*0110*/  CALL.ABS.NOINC R2 ;  /* 0x0000000002007343 */ /* 0x009fea0003c00000 */
.L_x_0:
[----:B------:R-:W-:Y:S05]  /*0120*/  EXIT ;  /* 0x000000000000794d */ /* 0x000fea0003800000 */
.L_x_1:
[----:B------:R-:W-:-:S00]  /*0130*/  BRA `(.L_x_1) ;  /* 0xfffffffc00fc7947 */ /* 0x000fc0000383ffff */
[----:B------:R-:W-:-:S00]  /*0140*/  NOP ;  /* 0x0000000000007918 */ /* 0x000fc00000000000 */
        /* <DEDUP_REMOVED lines=11> */
.L_x_2:


//--------------------- .nv.global.init           --------------------------
	.section	.nv.global.init,"aw",@progbits
.nv.global.init:
	.type		$str,@object
	.size		$str,(.L_0 - $str)
$str:
        /*0000*/ 	.byte	0x48, 0x65, 0x6c, 0x6c, 0x6f, 0x20, 0x66, 0x72, 0x6f, 0x6d, 0x20, 0x74, 0x68, 0x72, 0x65, 0x61
        /*0010*/ 	.byte	0x64, 0x20, 0x28, 0x25, 0x64, 0x2c, 0x20, 0x25, 0x64, 0x2c, 0x20, 0x25, 0x64, 0x29, 0x0a, 0x00
.L_0:


//--------------------- .nv.shared.reserved.0     --------------------------
	.section	.nv.shared.reserved.0,"aw",@nobits
	.weak		__nv_reservedSMEM_offset_0_alias
	.size		__nv_reservedSMEM_offset_0_alias, 0, 64
	.other		__nv_reservedSMEM_offset_0_alias,@"STO_CUDA_RESERVED_SHARED STV_DEFAULT"
__nv_reservedSMEM_offset_0_alias:
	.zero		0
	.zero		64


//--------------------- .nv.constant0._Z8kernel3Dv --------------------------
	.section	.nv.constant0._Z8kernel3Dv,"a",@progbits
	.sectionflags	@""
	.align	4
.nv.constant0._Z8kernel3Dv:
	.zero		896


//--------------------- SYMBOLS --------------------------

	.type		.nv.reservedSmem.offset0,@object
	.size		.nv.reservedSmem.offset0,0x4
	.type		vprintf,@function
